	.headerflags	@"EF_CUDA_TEXMODE_UNIFIED EF_CUDA_64BIT_ADDRESS EF_CUDA_ACCELERATORS EF_CUDA_SM90 EF_CUDA_VIRTUAL_SM(EF_CUDA_SM90)"
	.elftype	@"ET_EXEC"


//--------------------- .nv.info                  --------------------------
	.section	.nv.info,"",@"SHT_CUDA_INFO"
	.align	4


	//----- nvinfo : EIATTR_REGCOUNT
	.align		4
        /*0000*/ 	.byte	0x04, 0x2f
        /*0002*/ 	.short	(.L_1 - .L_0)
	.align		4
.L_0:
        /*0004*/ 	.word	index@(triton_poi_fused_add_12)
        /*0008*/ 	.word	0x0000000a


	//----- nvinfo : EIATTR_MIN_STACK_SIZE
	.align		4
.L_1:
        /*000c*/ 	.byte	0x04, 0x12
        /*000e*/ 	.short	(.L_3 - .L_2)
	.align		4
.L_2:
        /*0010*/ 	.word	index@(triton_poi_fused_add_12)
        /*0014*/ 	.word	0x00000000


	//----- nvinfo : EIATTR_FRAME_SIZE
	.align		4
.L_3:
        /*0018*/ 	.byte	0x04, 0x11
        /*001a*/ 	.short	(.L_5 - .L_4)
	.align		4
.L_4:
        /*001c*/ 	.word	index@(triton_poi_fused_add_12)
        /*0020*/ 	.word	0x00000000


	//----- nvinfo : EIATTR_MIN_STACK_SIZE
	.align		4
.L_5:
        /*0024*/ 	.byte	0x04, 0x12
        /*0026*/ 	.short	(.L_7 - .L_6)
	.align		4
.L_6:
        /*0028*/ 	.word	index@(triton_poi_fused_add_12)
        /*002c*/ 	.word	0x00000000
.L_7:


//--------------------- .nv.info.triton_poi_fused_add_12 --------------------------
	.section	.nv.info.triton_poi_fused_add_12,"",@"SHT_CUDA_INFO"
	.sectionflags	@""
	.align	4


	//----- nvinfo : EIATTR_CUDA_API_VERSION
	.align		4
        /*0000*/ 	.byte	0x04, 0x37
        /*0002*/ 	.short	(.L_9 - .L_8)
.L_8:
        /*0004*/ 	.word	0x0000007c


	//----- nvinfo : EIATTR_KPARAM_INFO
	.align		4
.L_9:
        /*0008*/ 	.byte	0x04, 0x17
        /*000a*/ 	.short	(.L_11 - .L_10)
.L_10:
        /*000c*/ 	.word	0x00000000
        /*0010*/ 	.short	0x0002
        /*0012*/ 	.short	0x0010
        /*0014*/ 	.byte	0x00, 0xf0, 0x11, 0x00


	//----- nvinfo : EIATTR_KPARAM_INFO
	.align		4
.L_11:
        /*0018*/ 	.byte	0x04, 0x17
        /*001a*/ 	.short	(.L_13 - .L_12)
.L_12:
        /*001c*/ 	.word	0x00000000
        /*0020*/ 	.short	0x0001
        /*0022*/ 	.short	0x0008
        /*0024*/ 	.byte	0x00, 0xf4, 0x21, 0x00


	//----- nvinfo : EIATTR_KPARAM_INFO
	.align		4
.L_13:
        /*0028*/ 	.byte	0x04, 0x17
        /*002a*/ 	.short	(.L_15 - .L_14)
.L_14:
        /*002c*/ 	.word	0x00000000
        /*0030*/ 	.short	0x0000
        /*0032*/ 	.short	0x0000
        /*0034*/ 	.byte	0x00, 0xf4, 0x21, 0x00


	//----- nvinfo : EIATTR_SPARSE_MMA_MASK
	.align		4
.L_15:
        /*0038*/ 	.byte	0x03, 0x50
        /*003a*/ 	.short	0x0000


	//----- nvinfo : EIATTR_MAXREG_COUNT
	.align		4
        /*003c*/ 	.byte	0x03, 0x1b
        /*003e*/ 	.short	0x00ff


	//----- nvinfo : EIATTR_EXIT_INSTR_OFFSETS
	.align		4
        /*0040*/ 	.byte	0x04, 0x1c
        /*0042*/ 	.short	(.L_17 - .L_16)


	//   ....[0]....
.L_16:
        /*0044*/ 	.word	0x00000100


	//----- nvinfo : EIATTR_REQNTID
	.align		4
.L_17:
        /*0048*/ 	.byte	0x04, 0x10
        /*004a*/ 	.short	(.L_19 - .L_18)
.L_18:
        /*004c*/ 	.word	0x00000080
        /*0050*/ 	.word	0x00000001
        /*0054*/ 	.word	0x00000001


	//----- nvinfo : EIATTR_CBANK_PARAM_SIZE
	.align		4
.L_19:
        /*0058*/ 	.byte	0x03, 0x19
        /*005a*/ 	.short	0x0014


	//----- nvinfo : EIATTR_PARAM_CBANK
	.align		4
        /*005c*/ 	.byte	0x04, 0x0a
        /*005e*/ 	.short	(.L_21 - .L_20)
	.align		4
.L_20:
        /*0060*/ 	.word	index@(.nv.constant0.triton_poi_fused_add_12)
        /*0064*/ 	.short	0x0210
        /*0066*/ 	.short	0x0014


	//----- nvinfo : EIATTR_SW_WAR
	.align		4
.L_21:
        /*0068*/ 	.byte	0x04, 0x36
        /*006a*/ 	.short	(.L_23 - .L_22)
.L_22:
        /*006c*/ 	.word	0x00000008
.L_23:


//--------------------- .nv.callgraph             --------------------------
	.section	.nv.callgraph,"",@"SHT_CUDA_CALLGRAPH"
	.align	4
	.sectionentsize	8
	.align		4
        /*0000*/ 	.word	0x00000000
	.align		4
        /*0004*/ 	.word	0xffffffff
	.align		4
        /*0008*/ 	.word	0x00000000
	.align		4
        /*000c*/ 	.word	0xfffffffe
	.align		4
        /*0010*/ 	.word	0x00000000
	.align		4
        /*0014*/ 	.word	0xfffffffd
	.align		4
        /*0018*/ 	.word	0x00000000
	.align		4
        /*001c*/ 	.word	0xfffffffc


//--------------------- .text.triton_poi_fused_add_12 --------------------------
	.section	.text.triton_poi_fused_add_12,"ax",@progbits
	.align	128
        .global         triton_poi_fused_add_12
        .type           triton_poi_fused_add_12,@function
        .size           triton_poi_fused_add_12,(.L_x_1 - triton_poi_fused_add_12)
        .other          triton_poi_fused_add_12,@"STO_CUDA_ENTRY STV_DEFAULT"
triton_poi_fused_add_12:
.text.triton_poi_fused_add_12:
[----:B------:R-:W-:Y:S01]  /*0000*/  LDC R1, c[0x0][0x28] ;  /* 0x00000a00ff017b82 */ /* 0x000fe20000000800 */
[----:B------:R-:W1:Y:S07]  /*0010*/  S2R R0, SR_TID.X ;  /* 0x0000000000007919 */ /* 0x000e6e0000002100 */
[----:B------:R-:W2:Y:S01]  /*0020*/  LDC.64 R2, c[0x0][0x218] ;  /* 0x00008600ff027b82 */ /* 0x000ea20000000a00 */
[----:B------:R-:W-:Y:S01]  /*0030*/  ULDC.64 UR4, c[0x0][0x208] ;  /* 0x0000820000047ab9 */ /* 0x000fe20000000a00 */
[----:B------:R-:W3:Y:S06]  /*0040*/  S2R R7, SR_CTAID.X ;  /* 0x0000000000077919 */ /* 0x000eec0000002500 */
[----:B------:R-:W4:Y:S01]  /*0050*/  LDC.64 R4, c[0x0][0x210] ;  /* 0x00008400ff047b82 */ /* 0x000f220000000a00 */
[----:B-1----:R-:W-:-:S04]  /*0060*/  SHF.L.U32 R0, R0, 0x1, RZ ;  /* 0x0000000100007819 */ /* 0x002fc800000006ff */
[----:B------:R-:W-:-:S04]  /*0070*/  LOP3.LUT R0, R0, 0xfe, RZ, 0xc0, !PT ;  /* 0x000000fe00007812 */ /* 0x000fc800078ec0ff */
[----:B---3--:R-:W-:-:S05]  /*0080*/  LEA R7, R7, R0, 0x8 ;  /* 0x0000000007077211 */ /* 0x008fca00078e40ff */
[----:B--2---:R-:W-:-:S04]  /*0090*/  IMAD.WIDE R2, R7, 0x4, R2 ;  /* 0x0000000407027825 */ /* 0x004fc800078e0202 */
[----:B----4-:R-:W-:Y:S02]  /*00a0*/  IMAD.WIDE R4, R7, 0x4, R4 ;  /* 0x0000000407047825 */ /* 0x010fe400078e0204 */
[----:B------:R-:W2:Y:S04]  /*00b0*/  LDG.E.64 R2, desc[UR4][R2.64] ;  /* 0x0000000402027981 */ /* 0x000ea8000c1e1b00 */
[----:B------:R-:W2:Y:S02]  /*00c0*/  LDG.E.64 R6, desc[UR4][R4.64] ;  /* 0x0000000404067981 */ /* 0x000ea4000c1e1b00 */
[----:B--2---:R-:W-:Y:S01]  /*00d0*/  FADD R6, R2, R6 ;  /* 0x0000000602067221 */ /* 0x004fe20000000000 */
[----:B------:R-:W-:-:S05]  /*00e0*/  FADD R7, R3, R7 ;  /* 0x0000000703077221 */ /* 0x000fca0000000000 */
[----:B------:R-:W-:Y:S01]  /*00f0*/  STG.E.64 desc[UR4][R4.64], R6 ;  /* 0x0000000604007986 */ /* 0x000fe2000c101b04 */
[----:B------:R-:W-:Y:S05]  /*0100*/  EXIT ;  /* 0x000000000000794d */ /* 0x000fea0003800000 */
.L_x_0:
[----:B------:R-:W-:-:S00]  /*0110*/  BRA `(.L_x_0) ;  /* 0xfffffffc00fc7947 */ /* 0x000fc0000383ffff */
[----:B------:R-:W-:-:S00]  /*0120*/  NOP ;  /* 0x0000000000007918 */ /* 0x000fc00000000000 */
        /* <DEDUP_REMOVED lines=13> */
.L_x_1:


//--------------------- .nv.constant0.triton_poi_fused_add_12 --------------------------
	.section	.nv.constant0.triton_poi_fused_add_12,"a",@progbits
	.sectionflags	@""
	.align	4
.nv.constant0.triton_poi_fused_add_12:
	.zero		548
